	.headerflags	@"EF_CUDA_TEXMODE_UNIFIED EF_CUDA_64BIT_ADDRESS EF_CUDA_ACCELERATORS EF_CUDA_SM90 EF_CUDA_VIRTUAL_SM(EF_CUDA_SM90)"
	.elftype	@"ET_EXEC"


//--------------------- .nv.info                  --------------------------
	.section	.nv.info,"",@"SHT_CUDA_INFO"
	.align	4


	//----- nvinfo : EIATTR_REGCOUNT
	.align		4
        /*0000*/ 	.byte	0x04, 0x2f
        /*0002*/ 	.short	(.L_1 - .L_0)
	.align		4
.L_0:
        /*0004*/ 	.word	index@(triton_poi_fused_cat_145)
        /*0008*/ 	.word	0x0000000c


	//----- nvinfo : EIATTR_MIN_STACK_SIZE
	.align		4
.L_1:
        /*000c*/ 	.byte	0x04, 0x12
        /*000e*/ 	.short	(.L_3 - .L_2)
	.align		4
.L_2:
        /*0010*/ 	.word	index@(triton_poi_fused_cat_145)
        /*0014*/ 	.word	0x00000000


	//----- nvinfo : EIATTR_FRAME_SIZE
	.align		4
.L_3:
        /*0018*/ 	.byte	0x04, 0x11
        /*001a*/ 	.short	(.L_5 - .L_4)
	.align		4
.L_4:
        /*001c*/ 	.word	index@(triton_poi_fused_cat_145)
        /*0020*/ 	.word	0x00000000


	//----- nvinfo : EIATTR_MIN_STACK_SIZE
	.align		4
.L_5:
        /*0024*/ 	.byte	0x04, 0x12
        /*0026*/ 	.short	(.L_7 - .L_6)
	.align		4
.L_6:
        /*0028*/ 	.word	index@(triton_poi_fused_cat_145)
        /*002c*/ 	.word	0x00000000
.L_7:


//--------------------- .nv.info.triton_poi_fused_cat_145 --------------------------
	.section	.nv.info.triton_poi_fused_cat_145,"",@"SHT_CUDA_INFO"
	.sectionflags	@""
	.align	4


	//----- nvinfo : EIATTR_CUDA_API_VERSION
	.align		4
        /*0000*/ 	.byte	0x04, 0x37
        /*0002*/ 	.short	(.L_9 - .L_8)
.L_8:
        /*0004*/ 	.word	0x0000007c


	//----- nvinfo : EIATTR_KPARAM_INFO
	.align		4
.L_9:
        /*0008*/ 	.byte	0x04, 0x17
        /*000a*/ 	.short	(.L_11 - .L_10)
.L_10:
        /*000c*/ 	.word	0x00000000
        /*0010*/ 	.short	0x0002
        /*0012*/ 	.short	0x0010
        /*0014*/ 	.byte	0x00, 0xf0, 0x11, 0x00


	//----- nvinfo : EIATTR_KPARAM_INFO
	.align		4
.L_11:
        /*0018*/ 	.byte	0x04, 0x17
        /*001a*/ 	.short	(.L_13 - .L_12)
.L_12:
        /*001c*/ 	.word	0x00000000
        /*0020*/ 	.short	0x0001
        /*0022*/ 	.short	0x0008
        /*0024*/ 	.byte	0x00, 0xf4, 0x21, 0x00


	//----- nvinfo : EIATTR_KPARAM_INFO
	.align		4
.L_13:
        /*0028*/ 	.byte	0x04, 0x17
        /*002a*/ 	.short	(.L_15 - .L_14)
.L_14:
        /*002c*/ 	.word	0x00000000
        /*0030*/ 	.short	0x0000
        /*0032*/ 	.short	0x0000
        /*0034*/ 	.byte	0x00, 0xf4, 0x21, 0x00


	//----- nvinfo : EIATTR_SPARSE_MMA_MASK
	.align		4
.L_15:
        /*0038*/ 	.byte	0x03, 0x50
        /*003a*/ 	.short	0x0000


	//----- nvinfo : EIATTR_MAXREG_COUNT
	.align		4
        /*003c*/ 	.byte	0x03, 0x1b
        /*003e*/ 	.short	0x00ff


	//----- nvinfo : EIATTR_EXIT_INSTR_OFFSETS
	.align		4
        /*0040*/ 	.byte	0x04, 0x1c
        /*0042*/ 	.short	(.L_17 - .L_16)


	//   ....[0]....
.L_16:
        /*0044*/ 	.word	0x00000140


	//   ....[1]....
        /*0048*/ 	.word	0x00000160


	//----- nvinfo : EIATTR_REQNTID
	.align		4
.L_17:
        /*004c*/ 	.byte	0x04, 0x10
        /*004e*/ 	.short	(.L_19 - .L_18)
.L_18:
        /*0050*/ 	.word	0x00000080
        /*0054*/ 	.word	0x00000001
        /*0058*/ 	.word	0x00000001


	//----- nvinfo : EIATTR_CBANK_PARAM_SIZE
	.align		4
.L_19:
        /*005c*/ 	.byte	0x03, 0x19
        /*005e*/ 	.short	0x0014


	//----- nvinfo : EIATTR_PARAM_CBANK
	.align		4
        /*0060*/ 	.byte	0x04, 0x0a
        /*0062*/ 	.short	(.L_21 - .L_20)
	.align		4
.L_20:
        /*0064*/ 	.word	index@(.nv.constant0.triton_poi_fused_cat_145)
        /*0068*/ 	.short	0x0210
        /*006a*/ 	.short	0x0014


	//----- nvinfo : EIATTR_SW_WAR
	.align		4
.L_21:
        /*006c*/ 	.byte	0x04, 0x36
        /*006e*/ 	.short	(.L_23 - .L_22)
.L_22:
        /*0070*/ 	.word	0x00000008
.L_23:


//--------------------- .nv.callgraph             --------------------------
	.section	.nv.callgraph,"",@"SHT_CUDA_CALLGRAPH"
	.align	4
	.sectionentsize	8
	.align		4
        /*0000*/ 	.word	0x00000000
	.align		4
        /*0004*/ 	.word	0xffffffff
	.align		4
        /*0008*/ 	.word	0x00000000
	.align		4
        /*000c*/ 	.word	0xfffffffe
	.align		4
        /*0010*/ 	.word	0x00000000
	.align		4
        /*0014*/ 	.word	0xfffffffd
	.align		4
        /*0018*/ 	.word	0x00000000
	.align		4
        /*001c*/ 	.word	0xfffffffc


//--------------------- .text.triton_poi_fused_cat_145 --------------------------
	.section	.text.triton_poi_fused_cat_145,"ax",@progbits
	.align	128
        .global         triton_poi_fused_cat_145
        .type           triton_poi_fused_cat_145,@function
        .size           triton_poi_fused_cat_145,(.L_x_1 - triton_poi_fused_cat_145)
        .other          triton_poi_fused_cat_145,@"STO_CUDA_ENTRY STV_DEFAULT"
triton_poi_fused_cat_145:
.text.triton_poi_fused_cat_145:
[----:B------:R-:W0:Y:S02]  /*0000*/  LDC R1, c[0x0][0x28] ;  /* 0x00000a00ff017b82 */ /* 0x000e240000000800 */
[----:B------:R-:W1:Y:S01]  /*0010*/  S2R R0, SR_TID.X ;  /* 0x0000000000007919 */ /* 0x000e620000002100 */
[----:B------:R-:W2:Y:S01]  /*0020*/  LDC.64 R2, c[0x0][0x210] ;  /* 0x00008400ff027b82 */ /* 0x000ea20000000a00 */
[----:B------:R-:W-:Y:S01]  /*0030*/  CS2R R8, SRZ ;  /* 0x0000000000087805 */ /* 0x000fe2000001ff00 */
[----:B------:R-:W-:Y:S01]  /*0040*/  ULDC.64 UR4, c[0x0][0x208] ;  /* 0x0000820000047ab9 */ /* 0x000fe20000000a00 */
[----:B------:R-:W3:Y:S05]  /*0050*/  S2R R7, SR_CTAID.X ;  /* 0x0000000000077919 */ /* 0x000eea0000002500 */
[----:B------:R-:W4:Y:S01]  /*0060*/  LDC.64 R4, c[0x0][0x218] ;  /* 0x00008600ff047b82 */ /* 0x000f220000000a00 */
[----:B-1----:R-:W-:-:S05]  /*0070*/  IMAD.SHL.U32 R0, R0, 0x2, RZ ;  /* 0x0000000200007824 */ /* 0x002fca00078e00ff */
[----:B------:R-:W-:-:S05]  /*0080*/  LOP3.LUT R0, R0, 0xfe, RZ, 0xc0, !PT ;  /* 0x000000fe00007812 */ /* 0x000fca00078ec0ff */
[----:B---3--:R-:W-:-:S04]  /*0090*/  IMAD R7, R7, 0x100, R0 ;  /* 0x0000010007077824 */ /* 0x008fc800078e0200 */
[C---:B--2---:R-:W-:Y:S01]  /*00a0*/  IMAD.WIDE R2, R7.reuse, 0x4, R2 ;  /* 0x0000000407027825 */ /* 0x044fe200078e0202 */
[----:B------:R-:W-:-:S13]  /*00b0*/  ISETP.GE.AND P0, PT, R7, 0x200, PT ;  /* 0x000002000700780c */ /* 0x000fda0003f06270 */
[----:B------:R1:W5:Y:S01]  /*00c0*/  @!P0 LDG.E.64 R8, desc[UR4][R2.64] ;  /* 0x0000000402088981 */ /* 0x000362000c1e1b00 */
[----:B------:R-:W-:-:S04]  /*00d0*/  SHF.R.S32.HI R0, RZ, 0x1f, R7 ;  /* 0x0000001fff007819 */ /* 0x000fc80000011407 */
[----:B------:R-:W-:-:S04]  /*00e0*/  LEA.HI R0, R0, R7, RZ, 0x7 ;  /* 0x0000000700007211 */ /* 0x000fc800078f38ff */
[----:B------:R-:W-:Y:S02]  /*00f0*/  LOP3.LUT R6, R0, 0xffffff80, RZ, 0xc0, !PT ;  /* 0xffffff8000067812 */ /* 0x000fe400078ec0ff */
[----:B------:R-:W-:-:S03]  /*0100*/  SHF.R.S32.HI R0, RZ, 0x7, R0 ;  /* 0x00000007ff007819 */ /* 0x000fc60000011400 */
[----:B------:R-:W-:-:S04]  /*0110*/  IMAD.IADD R7, R7, 0x1, -R6 ;  /* 0x0000000107077824 */ /* 0x000fc800078e0a06 */
[----:B------:R-:W-:-:S04]  /*0120*/  IMAD R7, R0, 0x1a00, R7 ;  /* 0x00001a0000077824 */ /* 0x000fc800078e0207 */
[----:B----4-:R-:W-:Y:S01]  /*0130*/  IMAD.WIDE R4, R7, 0x4, R4 ;  /* 0x0000000407047825 */ /* 0x010fe200078e0204 */
[----:B-1----:R-:W-:Y:S06]  /*0140*/  @P0 EXIT ;  /* 0x000000000000094d */ /* 0x002fec0003800000 */
[----:B-----5:R-:W-:Y:S01]  /*0150*/  STG.E.64 desc[UR4][R4.64], R8 ;  /* 0x0000000804007986 */ /* 0x020fe2000c101b04 */
[----:B------:R-:W-:Y:S05]  /*0160*/  EXIT ;  /* 0x000000000000794d */ /* 0x000fea0003800000 */
.L_x_0:
[----:B------:R-:W-:-:S00]  /*0170*/  BRA `(.L_x_0) ;  /* 0xfffffffc00fc7947 */ /* 0x000fc0000383ffff */
[----:B------:R-:W-:-:S00]  /*0180*/  NOP ;  /* 0x0000000000007918 */ /* 0x000fc00000000000 */
[----:B------:R-:W-:-:S00]  /*0190*/  NOP ;  /* 0x0000000000007918 */ /* 0x000fc00000000000 */
[----:B------:R-:W-:-:S00]  /*01a0*/  NOP ;  /* 0x0000000000007918 */ /* 0x000fc00000000000 */
[----:B------:R-:W-:-:S00]  /*01b0*/  NOP ;  /* 0x0000000000007918 */ /* 0x000fc00000000000 */
[----:B------:R-:W-:-:S00]  /*01c0*/  NOP ;  /* 0x0000000000007918 */ /* 0x000fc00000000000 */
[----:B------:R-:W-:-:S00]  /*01d0*/  NOP ;  /* 0x0000000000007918 */ /* 0x000fc00000000000 */
[----:B------:R-:W-:-:S00]  /*01e0*/  NOP ;  /* 0x0000000000007918 */ /* 0x000fc00000000000 */
[----:B------:R-:W-:-:S00]  /*01f0*/  NOP ;  /* 0x0000000000007918 */ /* 0x000fc00000000000 */
.L_x_1:


//--------------------- .nv.constant0.triton_poi_fused_cat_145 --------------------------
	.section	.nv.constant0.triton_poi_fused_cat_145,"a",@progbits
	.sectionflags	@""
	.align	4
.nv.constant0.triton_poi_fused_cat_145:
	.zero		548
